//
// Generated by NVIDIA NVVM Compiler
//
// Compiler Build ID: CL-36424714
// Cuda compilation tools, release 13.0, V13.0.88
// Based on NVVM 20.0.0
//

.version 9.0
.target sm_100
.address_size 64

	// .globl	_Z12PDH_baselineP10hist_entryP8atomdescdy

.visible .entry _Z12PDH_baselineP10hist_entryP8atomdescdy(
	.param .u64 .ptr .align 1 _Z12PDH_baselineP10hist_entryP8atomdescdy_param_0,
	.param .u64 .ptr .align 1 _Z12PDH_baselineP10hist_entryP8atomdescdy_param_1,
	.param .f64 _Z12PDH_baselineP10hist_entryP8atomdescdy_param_2,
	.param .u64 _Z12PDH_baselineP10hist_entryP8atomdescdy_param_3
)
{
	.reg .pred 	%p<4>;
	.reg .b32 	%r<11>;
	.reg .b64 	%rd<16>;
	.reg .b64 	%fd<16>;

	ld.param.u64 	%rd8, [_Z12PDH_baselineP10hist_entryP8atomdescdy_param_0];
	ld.param.u64 	%rd10, [_Z12PDH_baselineP10hist_entryP8atomdescdy_param_1];
	ld.param.f64 	%fd1, [_Z12PDH_baselineP10hist_entryP8atomdescdy_param_2];
	ld.param.u64 	%rd9, [_Z12PDH_baselineP10hist_entryP8atomdescdy_param_3];
	cvta.to.global.u64 	%rd1, %rd10;
	mov.u32 	%r4, %ctaid.x;
	mov.u32 	%r5, %ntid.x;
	mov.u32 	%r6, %tid.x;
	mad.lo.s32 	%r7, %r4, %r5, %r6;
	cvt.s64.s32 	%rd2, %r7;
	setp.le.u64 	%p1, %rd9, %rd2;
	@%p1 bra 	$L__BB0_4;
	cvt.u32.u64 	%r8, %rd2;
	add.s32 	%r10, %r8, 1;
	cvt.s64.s32 	%rd15, %r10;
	setp.le.u64 	%p2, %rd9, %rd15;
	@%p2 bra 	$L__BB0_4;
	mad.lo.s64 	%rd4, %rd2, 24, %rd1;
	cvta.to.global.u64 	%rd5, %rd8;
$L__BB0_3:
	ld.global.f64 	%fd2, [%rd4];
	mad.lo.s64 	%rd11, %rd15, 24, %rd1;
	ld.global.f64 	%fd3, [%rd11];
	ld.global.f64 	%fd4, [%rd4+8];
	ld.global.f64 	%fd5, [%rd11+8];
	ld.global.f64 	%fd6, [%rd4+16];
	ld.global.f64 	%fd7, [%rd11+16];
	sub.f64 	%fd8, %fd2, %fd3;
	sub.f64 	%fd9, %fd4, %fd5;
	mul.f64 	%fd10, %fd9, %fd9;
	fma.rn.f64 	%fd11, %fd8, %fd8, %fd10;
	sub.f64 	%fd12, %fd6, %fd7;
	fma.rn.f64 	%fd13, %fd12, %fd12, %fd11;
	sqrt.rn.f64 	%fd14, %fd13;
	div.rn.f64 	%fd15, %fd14, %fd1;
	cvt.rzi.s32.f64 	%r9, %fd15;
	mul.wide.s32 	%rd12, %r9, 8;
	add.s64 	%rd13, %rd5, %rd12;
	atom.global.add.u64 	%rd14, [%rd13], 1;
	add.s32 	%r10, %r10, 1;
	cvt.s64.s32 	%rd15, %r10;
	setp.gt.u64 	%p3, %rd9, %rd15;
	@%p3 bra 	$L__BB0_3;
$L__BB0_4:
	ret;

}


// ===== COMPILED SASS (sm_100) =====

	.target	sm_100

	.elftype	@"ET_EXEC"


//--------------------- .note.nv.tkinfo           --------------------------
	.section	.note.nv.tkinfo,"",@"SHT_NOTE"
	.sectionflags	@"SHF_NOTE_NV_TKINFO"
	.tkinfo
        /*0018*/ 	.word	0x00000002
        /*0030*/ 	.string	""
        /*0030*/ 	.string	"ptxas"
        /*0030*/ 	.string	"Cuda compilation tools, release 13.0, V13.0.88"
        /*0030*/ 	.string	"Build cuda_13.0.r13.0/compiler.36424714_0"
        /*0030*/ 	.string	"-arch sm_100 -m 64 "



//--------------------- .note.nv.cuinfo           --------------------------
	.section	.note.nv.cuinfo,"",@"SHT_NOTE"
	.sectionflags	@"SHF_NOTE_NV_CUINFO"
        /*0018*/ 	.short	0x0002
        /*001a*/ 	.short	0x0064
        /*001c*/ 	.short	0x0082
	.zero		2


//--------------------- .nv.info                  --------------------------
	.section	.nv.info,"",@"SHT_CUDA_INFO"
	.align	4


	//----- nvinfo : EIATTR_REGCOUNT
	.align		4
        /*0000*/ 	.byte	0x04, 0x2f
        /*0002*/ 	.short	(.L_1 - .L_0)
	.align		4
.L_0:
        /*0004*/ 	.word	index@(_Z12PDH_baselineP10hist_entryP8atomdescdy)
        /*0008*/ 	.word	0x0000001e


	//----- nvinfo : EIATTR_FRAME_SIZE
	.align		4
.L_1:
        /*000c*/ 	.byte	0x04, 0x11
        /*000e*/ 	.short	(.L_3 - .L_2)
	.align		4
.L_2:
        /*0010*/ 	.word	index@($__internal_1_$__cuda_sm20_dsqrt_rn_f64_mediumpath_v1)
        /*0014*/ 	.word	0x00000000


	//----- nvinfo : EIATTR_FRAME_SIZE
	.align		4
.L_3:
        /*0018*/ 	.byte	0x04, 0x11
        /*001a*/ 	.short	(.L_5 - .L_4)
	.align		4
.L_4:
        /*001c*/ 	.word	index@($__internal_0_$__cuda_sm20_div_rn_f64_full)
        /*0020*/ 	.word	0x00000000


	//----- nvinfo : EIATTR_FRAME_SIZE
	.align		4
.L_5:
        /*0024*/ 	.byte	0x04, 0x11
        /*0026*/ 	.short	(.L_7 - .L_6)
	.align		4
.L_6:
        /*0028*/ 	.word	index@(_Z12PDH_baselineP10hist_entryP8atomdescdy)
        /*002c*/ 	.word	0x00000000


	//----- nvinfo : EIATTR_MIN_STACK_SIZE
	.align		4
.L_7:
        /*0030*/ 	.byte	0x04, 0x12
        /*0032*/ 	.short	(.L_9 - .L_8)
	.align		4
.L_8:
        /*0034*/ 	.word	index@(_Z12PDH_baselineP10hist_entryP8atomdescdy)
        /*0038*/ 	.word	0x00000000
.L_9:


//--------------------- .nv.compat                --------------------------
	.section	.nv.compat,"",@"SHT_CUDA_COMPAT_INFO"
	.align	4
        /*0000*/ 	.byte	0x02, 0x09, 0x00, 0x00, 0x02, 0x02, 0x01, 0x00, 0x02, 0x05, 0x05, 0x00, 0x03, 0x07, 0x01, 0x01
        /*0010*/ 	.byte	0x02, 0x03, 0x00, 0x00, 0x02, 0x06, 0x01, 0x00, 0x04, 0x0b, 0x08, 0x00, 0x01, 0x00, 0x00, 0x00
        /*0020*/ 	.byte	0x00, 0x00, 0x00, 0x00


//--------------------- .nv.info._Z12PDH_baselineP10hist_entryP8atomdescdy --------------------------
	.section	.nv.info._Z12PDH_baselineP10hist_entryP8atomdescdy,"",@"SHT_CUDA_INFO"
	.sectionflags	@""
	.align	4


	//----- nvinfo : EIATTR_CUDA_API_VERSION
	.align		4
        /*0000*/ 	.byte	0x04, 0x37
        /*0002*/ 	.short	(.L_11 - .L_10)
.L_10:
        /*0004*/ 	.word	0x00000082


	//----- nvinfo : EIATTR_KPARAM_INFO
	.align		4
.L_11:
        /*0008*/ 	.byte	0x04, 0x17
        /*000a*/ 	.short	(.L_13 - .L_12)
.L_12:
        /*000c*/ 	.word	0x00000000
        /*0010*/ 	.short	0x0003
        /*0012*/ 	.short	0x0018
        /*0014*/ 	.byte	0x00, 0xf0, 0x21, 0x00


	//----- nvinfo : EIATTR_KPARAM_INFO
	.align		4
.L_13:
        /*0018*/ 	.byte	0x04, 0x17
        /*001a*/ 	.short	(.L_15 - .L_14)
.L_14:
        /*001c*/ 	.word	0x00000000
        /*0020*/ 	.short	0x0002
        /*0022*/ 	.short	0x0010
        /*0024*/ 	.byte	0x00, 0xf0, 0x21, 0x00


	//----- nvinfo : EIATTR_KPARAM_INFO
	.align		4
.L_15:
        /*0028*/ 	.byte	0x04, 0x17
        /*002a*/ 	.short	(.L_17 - .L_16)
.L_16:
        /*002c*/ 	.word	0x00000000
        /*0030*/ 	.short	0x0001
        /*0032*/ 	.short	0x0008
        /*0034*/ 	.byte	0x00, 0xf5, 0x21, 0x00


	//----- nvinfo : EIATTR_KPARAM_INFO
	.align		4
.L_17:
        /*0038*/ 	.byte	0x04, 0x17
        /*003a*/ 	.short	(.L_19 - .L_18)
.L_18:
        /*003c*/ 	.word	0x00000000
        /*0040*/ 	.short	0x0000
        /*0042*/ 	.short	0x0000
        /*0044*/ 	.byte	0x00, 0xf5, 0x21, 0x00


	//----- nvinfo : EIATTR_SPARSE_MMA_MASK
	.align		4
.L_19:
        /*0048*/ 	.byte	0x03, 0x50
        /*004a*/ 	.short	0x0000


	//----- nvinfo : EIATTR_MAXREG_COUNT
	.align		4
        /*004c*/ 	.byte	0x03, 0x1b
        /*004e*/ 	.short	0x00ff


	//----- nvinfo : EIATTR_MERCURY_ISA_VERSION
	.align		4
        /*0050*/ 	.byte	0x03, 0x5f
        /*0052*/ 	.short	0x0101


	//----- nvinfo : EIATTR_VRC_CTA_INIT_COUNT
	.align		4
        /*0054*/ 	.byte	0x02, 0x4a
	.zero		1
	.zero		1


	//----- nvinfo : EIATTR_EXIT_INSTR_OFFSETS
	.align		4
        /*0058*/ 	.byte	0x04, 0x1c
        /*005a*/ 	.short	(.L_21 - .L_20)


	//   ....[0]....
.L_20:
        /*005c*/ 	.word	0x00000090


	//   ....[1]....
        /*0060*/ 	.word	0x000000e0


	//   ....[2]....
        /*0064*/ 	.word	0x000005f0


	//----- nvinfo : EIATTR_CRS_STACK_SIZE
	.align		4
.L_21:
        /*0068*/ 	.byte	0x04, 0x1e
        /*006a*/ 	.short	(.L_23 - .L_22)
.L_22:
        /*006c*/ 	.word	0x00000000


	//----- nvinfo : EIATTR_CBANK_PARAM_SIZE
	.align		4
.L_23:
        /*0070*/ 	.byte	0x03, 0x19
        /*0072*/ 	.short	0x0020


	//----- nvinfo : EIATTR_PARAM_CBANK
	.align		4
        /*0074*/ 	.byte	0x04, 0x0a
        /*0076*/ 	.short	(.L_25 - .L_24)
	.align		4
.L_24:
        /*0078*/ 	.word	index@(.nv.constant0._Z12PDH_baselineP10hist_entryP8atomdescdy)
        /*007c*/ 	.short	0x0380
        /*007e*/ 	.short	0x0020


	//----- nvinfo : EIATTR_SW_WAR
	.align		4
.L_25:
        /*0080*/ 	.byte	0x04, 0x36
        /*0082*/ 	.short	(.L_27 - .L_26)
.L_26:
        /*0084*/ 	.word	0x00000008
.L_27:


//--------------------- .nv.callgraph             --------------------------
	.section	.nv.callgraph,"",@"SHT_CUDA_CALLGRAPH"
	.align	4
	.sectionentsize	8
	.align		4
        /*0000*/ 	.word	0x00000000
	.align		4
        /*0004*/ 	.word	0xffffffff
	.align		4
        /*0008*/ 	.word	0x00000000
	.align		4
        /*000c*/ 	.word	0xfffffffe
	.align		4
        /*0010*/ 	.word	0x00000000
	.align		4
        /*0014*/ 	.word	0xfffffffd
	.align		4
        /*0018*/ 	.word	0x00000000
	.align		4
        /*001c*/ 	.word	0xfffffffc


//--------------------- .text._Z12PDH_baselineP10hist_entryP8atomdescdy --------------------------
	.section	.text._Z12PDH_baselineP10hist_entryP8atomdescdy,"ax",@progbits
	.align	128
        .global         _Z12PDH_baselineP10hist_entryP8atomdescdy
        .type           _Z12PDH_baselineP10hist_entryP8atomdescdy,@function
        .size           _Z12PDH_baselineP10hist_entryP8atomdescdy,(.L_x_16 - _Z12PDH_baselineP10hist_entryP8atomdescdy)
        .other          _Z12PDH_baselineP10hist_entryP8atomdescdy,@"STO_CUDA_ENTRY STV_DEFAULT"
_Z12PDH_baselineP10hist_entryP8atomdescdy:
.text._Z12PDH_baselineP10hist_entryP8atomdescdy:
[----:B------:R-:W-:Y:S01]  /*0000*/  LDC R1, c[0x0][0x37c] ;  /* 0x0000df00ff017b82 */ /* 0x000fe20000000800 */
[----:B------:R-:W0:Y:S07]  /*0010*/  S2R R0, SR_TID.X ;  /* 0x0000000000007919 */ /* 0x000e2e0000002100 */
[----:B------:R-:W0:Y:S01]  /*0020*/  S2UR UR4, SR_CTAID.X ;  /* 0x00000000000479c3 */ /* 0x000e220000002500 */
[----:B------:R-:W1:Y:S07]  /*0030*/  LDCU.64 UR6, c[0x0][0x398] ;  /* 0x00007300ff0677ac */ /* 0x000e6e0008000a00 */
[----:B------:R-:W0:Y:S02]  /*0040*/  LDC R3, c[0x0][0x360] ;  /* 0x0000d800ff037b82 */ /* 0x000e240000000800 */
[----:B0-----:R-:W-:-:S05]  /*0050*/  IMAD R3, R3, UR4, R0 ;  /* 0x0000000403037c24 */ /* 0x001fca000f8e0200 */
[----:B-1----:R-:W-:Y:S02]  /*0060*/  ISETP.GE.U32.AND P0, PT, R3, UR6, PT ;  /* 0x0000000603007c0c */ /* 0x002fe4000bf06070 */
[----:B------:R-:W-:-:S04]  /*0070*/  SHF.R.S32.HI R2, RZ, 0x1f, R3 ;  /* 0x0000001fff027819 */ /* 0x000fc80000011403 */
[----:B------:R-:W-:-:S13]  /*0080*/  ISETP.GE.U32.AND.EX P0, PT, R2, UR7, PT, P0 ;  /* 0x0000000702007c0c */ /* 0x000fda000bf06100 */
[----:B------:R-:W-:Y:S05]  /*0090*/  @P0 EXIT ;  /* 0x000000000000094d */ /* 0x000fea0003800000 */
[----:B------:R-:W-:-:S05]  /*00a0*/  VIADD R0, R3, 0x1 ;  /* 0x0000000103007836 */ /* 0x000fca0000000000 */
[----:B------:R-:W-:Y:S02]  /*00b0*/  ISETP.GE.U32.AND P0, PT, R0, UR6, PT ;  /* 0x0000000600007c0c */ /* 0x000fe4000bf06070 */
[----:B------:R-:W-:-:S04]  /*00c0*/  SHF.R.S32.HI R4, RZ, 0x1f, R0 ;  /* 0x0000001fff047819 */ /* 0x000fc80000011400 */
[----:B------:R-:W-:-:S13]  /*00d0*/  ISETP.GE.U32.AND.EX P0, PT, R4, UR7, PT, P0 ;  /* 0x0000000704007c0c */ /* 0x000fda000bf06100 */
[----:B------:R-:W-:Y:S05]  /*00e0*/  @P0 EXIT ;  /* 0x000000000000094d */ /* 0x000fea0003800000 */
[----:B------:R-:W0:Y:S01]  /*00f0*/  LDC.64 R10, c[0x0][0x388] ;  /* 0x0000e200ff0a7b82 */ /* 0x000e220000000a00 */
[----:B------:R-:W-:Y:S01]  /*0100*/  IMAD R5, R2, 0x18, RZ ;  /* 0x0000001802057824 */ /* 0x000fe200078e02ff */
[----:B------:R-:W1:Y:S01]  /*0110*/  LDCU.64 UR4, c[0x0][0x358] ;  /* 0x00006b00ff0477ac */ /* 0x000e620008000a00 */
[----:B------:R-:W2:Y:S05]  /*0120*/  LDCU UR6, c[0x0][0x394] ;  /* 0x00007280ff0677ac */ /* 0x000eaa0008000800 */
[----:B------:R-:W3:Y:S01]  /*0130*/  LDC.64 R16, c[0x0][0x388] ;  /* 0x0000e200ff107b82 */ /* 0x000ee20000000a00 */
[----:B------:R-:W4:Y:S07]  /*0140*/  LDCU.64 UR8, c[0x0][0x398] ;  /* 0x00007300ff0877ac */ /* 0x000f2e0008000a00 */
[----:B------:R-:W1:Y:S08]  /*0150*/  LDC.64 R14, c[0x0][0x390] ;  /* 0x0000e400ff0e7b82 */ /* 0x000e700000000a00 */
[----:B------:R-:W1:Y:S01]  /*0160*/  LDC.64 R12, c[0x0][0x380] ;  /* 0x0000e000ff0c7b82 */ /* 0x000e620000000a00 */
[----:B0-----:R-:W-:-:S04]  /*0170*/  IMAD.WIDE.U32 R10, R3, 0x18, R10 ;  /* 0x00000018030a7825 */ /* 0x001fc800078e000a */
[----:B------:R-:W-:Y:S02]  /*0180*/  IMAD.MOV.U32 R3, RZ, RZ, R0 ;  /* 0x000000ffff037224 */ /* 0x000fe400078e0000 */
[----:B--2-4-:R-:W-:-:S07]  /*0190*/  IMAD.IADD R11, R11, 0x1, R5 ;  /* 0x000000010b0b7824 */ /* 0x014fce00078e0205 */
.L_x_4:
[----:B------:R-:W-:Y:S01]  /*01a0*/  IMAD R5, R4, 0x18, RZ ;  /* 0x0000001804057824 */ /* 0x000fe200078e02ff */
[----:B-1----:R-:W2:Y:S01]  /*01b0*/  LDG.E.64 R20, desc[UR4][R10.64+0x8] ;  /* 0x000008040a147981 */ /* 0x002ea2000c1e1b00 */
[----:B0--3--:R-:W-:-:S03]  /*01c0*/  IMAD.WIDE.U32 R8, R0, 0x18, R16 ;  /* 0x0000001800087825 */ /* 0x009fc600078e0010 */
[----:B------:R-:W3:Y:S01]  /*01d0*/  LDG.E.64 R6, desc[UR4][R10.64] ;  /* 0x000000040a067981 */ /* 0x000ee2000c1e1b00 */
[----:B------:R-:W-:-:S03]  /*01e0*/  IMAD.IADD R9, R9, 0x1, R5 ;  /* 0x0000000109097824 */ /* 0x000fc600078e0205 */
[----:B------:R-:W4:Y:S04]  /*01f0*/  LDG.E.64 R4, desc[UR4][R10.64+0x10] ;  /* 0x000010040a047981 */ /* 0x000f28000c1e1b00 */
[----:B------:R-:W2:Y:S04]  /*0200*/  LDG.E.64 R22, desc[UR4][R8.64+0x8] ;  /* 0x0000080408167981 */ /* 0x000ea8000c1e1b00 */
[----:B------:R-:W3:Y:S04]  /*0210*/  LDG.E.64 R18, desc[UR4][R8.64] ;  /* 0x0000000408127981 */ /* 0x000ee8000c1e1b00 */
[----:B------:R0:W4:Y:S02]  /*0220*/  LDG.E.64 R24, desc[UR4][R8.64+0x10] ;  /* 0x0000100408187981 */ /* 0x000124000c1e1b00 */
[----:B0-----:R-:W-:-:S02]  /*0230*/  IMAD.MOV.U32 R8, RZ, RZ, 0x0 ;  /* 0x00000000ff087424 */ /* 0x001fc400078e00ff */
[----:B------:R-:W-:Y:S01]  /*0240*/  IMAD.MOV.U32 R9, RZ, RZ, 0x3fd80000 ;  /* 0x3fd80000ff097424 */ /* 0x000fe200078e00ff */
[----:B------:R-:W-:Y:S05]  /*0250*/  YIELD ;  /* 0x0000000000007946 */ /* 0x000fea0003800000 */
[----:B------:R-:W-:Y:S01]  /*0260*/  BSSY.RECONVERGENT B0, `(.L_x_0) ;  /* 0x0000017000007945 */ /* 0x000fe20003800200 */
[----:B--2---:R-:W-:Y:S02]  /*0270*/  DADD R20, R20, -R22 ;  /* 0x0000000014147229 */ /* 0x004fe40000000816 */
[----:B---3--:R-:W-:-:S06]  /*0280*/  DADD R6, R6, -R18 ;  /* 0x0000000006067229 */ /* 0x008fcc0000000812 */
[----:B------:R-:W-:Y:S02]  /*0290*/  DMUL R20, R20, R20 ;  /* 0x0000001414147228 */ /* 0x000fe40000000000 */
[----:B----4-:R-:W-:-:S06]  /*02a0*/  DADD R24, R4, -R24 ;  /* 0x0000000004187229 */ /* 0x010fcc0000000818 */
[----:B------:R-:W-:-:S08]  /*02b0*/  DFMA R4, R6, R6, R20 ;  /* 0x000000060604722b */ /* 0x000fd00000000014 */
[----:B------:R-:W-:-:S06]  /*02c0*/  DFMA R4, R24, R24, R4 ;  /* 0x000000181804722b */ /* 0x000fcc0000000004 */
[----:B------:R-:W0:Y:S04]  /*02d0*/  MUFU.RSQ64H R7, R5 ;  /* 0x0000000500077308 */ /* 0x000e280000001c00 */
[----:B------:R-:W-:-:S06]  /*02e0*/  VIADD R6, R5, 0xfcb00000 ;  /* 0xfcb0000005067836 */ /* 0x000fcc0000000000 */
[----:B0-----:R-:W-:-:S08]  /*02f0*/  DMUL R18, R6, R6 ;  /* 0x0000000606127228 */ /* 0x001fd00000000000 */
[----:B------:R-:W-:-:S08]  /*0300*/  DFMA R18, R4, -R18, 1 ;  /* 0x3ff000000412742b */ /* 0x000fd00000000812 */
[----:B------:R-:W-:Y:S02]  /*0310*/  DFMA R8, R18, R8, 0.5 ;  /* 0x3fe000001208742b */ /* 0x000fe40000000008 */
[----:B------:R-:W-:-:S08]  /*0320*/  DMUL R18, R6, R18 ;  /* 0x0000001206127228 */ /* 0x000fd00000000000 */
[----:B------:R-:W-:Y:S01]  /*0330*/  DFMA R24, R8, R18, R6 ;  /* 0x000000120818722b */ /* 0x000fe20000000006 */
[----:B------:R-:W-:-:S07]  /*0340*/  ISETP.GE.U32.AND P0, PT, R6, 0x7ca00000, PT ;  /* 0x7ca000000600780c */ /* 0x000fce0003f06070 */
[----:B------:R-:W-:Y:S02]  /*0350*/  DMUL R18, R4, R24 ;  /* 0x0000001804127228 */ /* 0x000fe40000000000 */
[----:B------:R-:W-:Y:S01]  /*0360*/  VIADD R23, R25, 0xfff00000 ;  /* 0xfff0000019177836 */ /* 0x000fe20000000000 */
[----:B------:R-:W-:-:S05]  /*0370*/  MOV R22, R24 ;  /* 0x0000001800167202 */ /* 0x000fca0000000f00 */
[----:B------:R-:W-:-:S08]  /*0380*/  DFMA R20, R18, -R18, R4 ;  /* 0x800000121214722b */ /* 0x000fd00000000004 */
[----:B------:R-:W-:Y:S01]  /*0390*/  DFMA R8, R20, R22, R18 ;  /* 0x000000161408722b */ /* 0x000fe20000000012 */
[----:B------:R-:W-:Y:S10]  /*03a0*/  @!P0 BRA `(.L_x_1) ;  /* 0x0000000000088947 */ /* 0x000ff40003800000 */
[----:B------:R-:W-:-:S07]  /*03b0*/  MOV R0, 0x3d0 ;  /* 0x000003d000007802 */ /* 0x000fce0000000f00 */
[----:B------:R-:W-:Y:S05]  /*03c0*/  CALL.REL.NOINC `($__internal_1_$__cuda_sm20_dsqrt_rn_f64_mediumpath_v1) ;  /* 0x0000000400f07944 */ /* 0x000fea0003c00000 */
.L_x_1:
[----:B------:R-:W-:Y:S05]  /*03d0*/  BSYNC.RECONVERGENT B0 ;  /* 0x0000000000007941 */ /* 0x000fea0003800200 */
.L_x_0:
[----:B------:R-:W0:Y:S01]  /*03e0*/  MUFU.RCP64H R5, UR6 ;  /* 0x0000000600057d08 */ /* 0x000e220008001800 */
[----:B------:R-:W-:Y:S01]  /*03f0*/  IMAD.MOV.U32 R4, RZ, RZ, 0x1 ;  /* 0x00000001ff047424 */ /* 0x000fe200078e00ff */
[----:B------:R-:W-:Y:S01]  /*0400*/  FSETP.GEU.AND P1, PT, |R9|, 6.5827683646048100446e-37, PT ;  /* 0x036000000900780b */ /* 0x000fe20003f2e200 */
[----:B------:R-:W-:Y:S04]  /*0410*/  BSSY.RECONVERGENT B0, `(.L_x_2) ;  /* 0x0000012000007945 */ /* 0x000fe80003800200 */
[----:B0-----:R-:W-:-:S08]  /*0420*/  DFMA R6, R4, -R14, 1 ;  /* 0x3ff000000406742b */ /* 0x001fd0000000080e */
[----:B------:R-:W-:-:S08]  /*0430*/  DFMA R6, R6, R6, R6 ;  /* 0x000000060606722b */ /* 0x000fd00000000006 */
[----:B------:R-:W-:-:S08]  /*0440*/  DFMA R6, R4, R6, R4 ;  /* 0x000000060406722b */ /* 0x000fd00000000004 */
[----:B------:R-:W-:-:S08]  /*0450*/  DFMA R4, R6, -R14, 1 ;  /* 0x3ff000000604742b */ /* 0x000fd0000000080e */
[----:B------:R-:W-:-:S08]  /*0460*/  DFMA R4, R6, R4, R6 ;  /* 0x000000040604722b */ /* 0x000fd00000000006 */
[----:B------:R-:W-:-:S08]  /*0470*/  DMUL R6, R4, R8 ;  /* 0x0000000804067228 */ /* 0x000fd00000000000 */
[----:B------:R-:W-:-:S08]  /*0480*/  DFMA R18, R6, -R14, R8 ;  /* 0x8000000e0612722b */ /* 0x000fd00000000008 */
[----:B------:R-:W-:-:S10]  /*0490*/  DFMA R4, R4, R18, R6 ;  /* 0x000000120404722b */ /* 0x000fd40000000006 */
[----:B------:R-:W-:-:S05]  /*04a0*/  FFMA R0, RZ, UR6, R5 ;  /* 0x00000006ff007c23 */ /* 0x000fca0008000005 */
[----:B------:R-:W-:-:S13]  /*04b0*/  FSETP.GT.AND P0, PT, |R0|, 1.469367938527859385e-39, PT ;  /* 0x001000000000780b */ /* 0x000fda0003f04200 */
[----:B------:R-:W-:Y:S05]  /*04c0*/  @P0 BRA P1, `(.L_x_3) ;  /* 0x0000000000180947 */ /* 0x000fea0000800000 */
[----:B------:R-:W-:Y:S01]  /*04d0*/  IMAD.MOV.U32 R4, RZ, RZ, R8 ;  /* 0x000000ffff047224 */ /* 0x000fe200078e0008 */
[----:B------:R-:W-:Y:S01]  /*04e0*/  MOV R2, 0x510 ;  /* 0x0000051000027802 */ /* 0x000fe20000000f00 */
[----:B------:R-:W-:-:S07]  /*04f0*/  IMAD.MOV.U32 R5, RZ, RZ, R9 ;  /* 0x000000ffff057224 */ /* 0x000fce00078e0009 */
[----:B------:R-:W-:Y:S05]  /*0500*/  CALL.REL.NOINC `($__internal_0_$__cuda_sm20_div_rn_f64_full) ;  /* 0x00000000003c7944 */ /* 0x000fea0003c00000 */
[----:B------:R-:W-:Y:S02]  /*0510*/  IMAD.MOV.U32 R4, RZ, RZ, R20 ;  /* 0x000000ffff047224 */ /* 0x000fe400078e0014 */
[----:B------:R-:W-:-:S07]  /*0520*/  IMAD.MOV.U32 R5, RZ, RZ, R21 ;  /* 0x000000ffff057224 */ /* 0x000fce00078e0015 */
.L_x_3:
[----:B------:R-:W-:Y:S05]  /*0530*/  BSYNC.RECONVERGENT B0 ;  /* 0x0000000000007941 */ /* 0x000fea0003800200 */
.L_x_2:
[----:B------:R0:W1:Y:S01]  /*0540*/  F2I.F64.TRUNC R7, R4 ;  /* 0x0000000400077311 */ /* 0x000062000030d100 */
[----:B------:R-:W-:Y:S01]  /*0550*/  IADD3 R0, PT, PT, R3, 0x1, RZ ;  /* 0x0000000103007810 */ /* 0x000fe20007ffe0ff */
[----:B------:R-:W-:Y:S02]  /*0560*/  IMAD.MOV.U32 R8, RZ, RZ, 0x1 ;  /* 0x00000001ff087424 */ /* 0x000fe400078e00ff */
[----:B------:R-:W-:Y:S01]  /*0570*/  IMAD.MOV.U32 R9, RZ, RZ, 0x0 ;  /* 0x00000000ff097424 */ /* 0x000fe200078e00ff */
[----:B------:R-:W-:Y:S02]  /*0580*/  ISETP.GE.U32.AND P0, PT, R0, UR8, PT ;  /* 0x0000000800007c0c */ /* 0x000fe4000bf06070 */
[----:B0-----:R-:W-:-:S04]  /*0590*/  SHF.R.S32.HI R4, RZ, 0x1f, R0 ;  /* 0x0000001fff047819 */ /* 0x001fc80000011400 */
[----:B------:R-:W-:Y:S01]  /*05a0*/  ISETP.GE.U32.AND.EX P0, PT, R4, UR9, PT, P0 ;  /* 0x0000000904007c0c */ /* 0x000fe2000bf06100 */
[----:B-1----:R-:W-:-:S05]  /*05b0*/  IMAD.WIDE R6, R7, 0x8, R12 ;  /* 0x0000000807067825 */ /* 0x002fca00078e020c */
[----:B------:R0:W-:Y:S01]  /*05c0*/  REDG.E.ADD.64.STRONG.GPU desc[UR4][R6.64], R8 ;  /* 0x000000080600798e */ /* 0x0001e2000c12e504 */
[----:B------:R-:W-:-:S06]  /*05d0*/  IMAD.MOV.U32 R3, RZ, RZ, R0 ;  /* 0x000000ffff037224 */ /* 0x000fcc00078e0000 */
[----:B------:R-:W-:Y:S05]  /*05e0*/  @!P0 BRA `(.L_x_4) ;  /* 0xfffffff800ec8947 */ /* 0x000fea000383ffff */
[----:B------:R-:W-:Y:S05]  /*05f0*/  EXIT ;  /* 0x000000000000794d */ /* 0x000fea0003800000 */
        .weak           $__internal_0_$__cuda_sm20_div_rn_f64_full
        .type           $__internal_0_$__cuda_sm20_div_rn_f64_full,@function
        .size           $__internal_0_$__cuda_sm20_div_rn_f64_full,($__internal_1_$__cuda_sm20_dsqrt_rn_f64_mediumpath_v1 - $__internal_0_$__cuda_sm20_div_rn_f64_full)
$__internal_0_$__cuda_sm20_div_rn_f64_full:
[----:B------:R-:W0:Y:S01]  /*0600*/  LDC.64 R8, c[0x0][0x390] ;  /* 0x0000e400ff087b82 */ /* 0x000e220000000a00 */
[----:B------:R-:W-:Y:S01]  /*0610*/  IMAD.MOV.U32 R22, RZ, RZ, 0x1 ;  /* 0x00000001ff167424 */ /* 0x000fe200078e00ff */
[C---:B------:R-:W-:Y:S01]  /*0620*/  FSETP.GEU.AND P2, PT, |R5|.reuse, 1.469367938527859385e-39, PT ;  /* 0x001000000500780b */ /* 0x040fe20003f4e200 */
[----:B------:R-:W-:Y:S01]  /*0630*/  IMAD.MOV.U32 R0, RZ, RZ, 0x1ca00000 ;  /* 0x1ca00000ff007424 */ /* 0x000fe200078e00ff */
[----:B------:R-:W-:Y:S01]  /*0640*/  LOP3.LUT R26, R5, 0x7ff00000, RZ, 0xc0, !PT ;  /* 0x7ff00000051a7812 */ /* 0x000fe200078ec0ff */
[----:B------:R-:W-:Y:S01]  /*0650*/  BSSY.RECONVERGENT B1, `(.L_x_5) ;  /* 0x0000050000017945 */ /* 0x000fe20003800200 */
[C---:B0-----:R-:W-:Y:S02]  /*0660*/  FSETP.GEU.AND P0, PT, |R9|.reuse, 1.469367938527859385e-39, PT ;  /* 0x001000000900780b */ /* 0x041fe40003f0e200 */
[C---:B------:R-:W-:Y:S02]  /*0670*/  LOP3.LUT R6, R9.reuse, 0x800fffff, RZ, 0xc0, !PT ;  /* 0x800fffff09067812 */ /* 0x040fe400078ec0ff */
[----:B------:R-:W-:-:S02]  /*0680*/  LOP3.LUT R27, R9, 0x7ff00000, RZ, 0xc0, !PT ;  /* 0x7ff00000091b7812 */ /* 0x000fc400078ec0ff */
[----:B------:R-:W-:Y:S01]  /*0690*/  LOP3.LUT R7, R6, 0x3ff00000, RZ, 0xfc, !PT ;  /* 0x3ff0000006077812 */ /* 0x000fe200078efcff */
[----:B------:R-:W-:Y:S01]  /*06a0*/  IMAD.MOV.U32 R6, RZ, RZ, R8 ;  /* 0x000000ffff067224 */ /* 0x000fe200078e0008 */
[----:B------:R-:W-:-:S04]  /*06b0*/  ISETP.GE.U32.AND P1, PT, R26, R27, PT ;  /* 0x0000001b1a00720c */ /* 0x000fc80003f26070 */
[----:B------:R-:W-:Y:S01]  /*06c0*/  SEL R0, R0, 0x63400000, !P1 ;  /* 0x6340000000007807 */ /* 0x000fe20004800000 */
[----:B------:R-:W0:Y:S03]  /*06d0*/  @!P0 LDC.64 R18, c[0x0][0x390] ;  /* 0x0000e400ff128b82 */ /* 0x000e260000000a00 */
[----:B------:R-:W-:-:S04]  /*06e0*/  @!P2 LOP3.LUT R24, R0, 0x80000000, R5, 0xf8, !PT ;  /* 0x800000000018a812 */ /* 0x000fc800078ef805 */
[----:B------:R-:W-:Y:S01]  /*06f0*/  @!P2 LOP3.LUT R25, R24, 0x100000, RZ, 0xfc, !PT ;  /* 0x001000001819a812 */ /* 0x000fe200078efcff */
[----:B------:R-:W-:Y:S01]  /*0700*/  @!P2 IMAD.MOV.U32 R24, RZ, RZ, RZ ;  /* 0x000000ffff18a224 */ /* 0x000fe200078e00ff */
[----:B0-----:R-:W-:-:S06]  /*0710*/  @!P0 DMUL R6, R18, 8.98846567431157953865e+307 ;  /* 0x7fe0000012068828 */ /* 0x001fcc0000000000 */
[----:B------:R-:W0:Y:S02]  /*0720*/  MUFU.RCP64H R23, R7 ;  /* 0x0000000700177308 */ /* 0x000e240000001800 */
[----:B0-----:R-:W-:-:S08]  /*0730*/  DFMA R18, R22, -R6, 1 ;  /* 0x3ff000001612742b */ /* 0x001fd00000000806 */
[----:B------:R-:W-:-:S08]  /*0740*/  DFMA R18, R18, R18, R18 ;  /* 0x000000121212722b */ /* 0x000fd00000000012 */
[----:B------:R-:W-:Y:S01]  /*0750*/  DFMA R22, R22, R18, R22 ;  /* 0x000000121616722b */ /* 0x000fe20000000016 */
[----:B------:R-:W-:Y:S01]  /*0760*/  LOP3.LUT R19, R0, 0x800fffff, R5, 0xf8, !PT ;  /* 0x800fffff00137812 */ /* 0x000fe200078ef805 */
[----:B------:R-:W-:-:S06]  /*0770*/  IMAD.MOV.U32 R18, RZ, RZ, R4 ;  /* 0x000000ffff127224 */ /* 0x000fcc00078e0004 */
[----:B------:R-:W-:Y:S02]  /*0780*/  DFMA R20, R22, -R6, 1 ;  /* 0x3ff000001614742b */ /* 0x000fe40000000806 */
[----:B------:R-:W-:-:S06]  /*0790*/  @!P2 DFMA R18, R18, 2, -R24 ;  /* 0x400000001212a82b */ /* 0x000fcc0000000818 */
[----:B------:R-:W-:-:S08]  /*07a0*/  DFMA R20, R22, R20, R22 ;  /* 0x000000141614722b */ /* 0x000fd00000000016 */
[----:B------:R-:W-:-:S08]  /*07b0*/  DMUL R22, R20, R18 ;  /* 0x0000001214167228 */ /* 0x000fd00000000000 */
[----:B------:R-:W-:-:S08]  /*07c0*/  DFMA R24, R22, -R6, R18 ;  /* 0x800000061618722b */ /* 0x000fd00000000012 */
[----:B------:R-:W-:Y:S01]  /*07d0*/  DFMA R24, R20, R24, R22 ;  /* 0x000000181418722b */ /* 0x000fe20000000016 */
[----:B------:R-:W-:Y:S01]  /*07e0*/  MOV R22, R26 ;  /* 0x0000001a00167202 */ /* 0x000fe20000000f00 */
[----:B------:R-:W-:Y:S01]  /*07f0*/  IMAD.MOV.U32 R23, RZ, RZ, R27 ;  /* 0x000000ffff177224 */ /* 0x000fe200078e001b */
[----:B------:R-:W-:Y:S02]  /*0800*/  @!P2 LOP3.LUT R22, R19, 0x7ff00000, RZ, 0xc0, !PT ;  /* 0x7ff000001316a812 */ /* 0x000fe400078ec0ff */
[----:B------:R-:W-:-:S03]  /*0810*/  @!P0 LOP3.LUT R23, R7, 0x7ff00000, RZ, 0xc0, !PT ;  /* 0x7ff0000007178812 */ /* 0x000fc600078ec0ff */
[----:B------:R-:W-:-:S05]  /*0820*/  VIADD R20, R22, 0xffffffff ;  /* 0xffffffff16147836 */ /* 0x000fca0000000000 */
[----:B------:R-:W-:Y:S01]  /*0830*/  ISETP.GT.U32.AND P0, PT, R20, 0x7feffffe, PT ;  /* 0x7feffffe1400780c */ /* 0x000fe20003f04070 */
[----:B------:R-:W-:-:S05]  /*0840*/  VIADD R20, R23, 0xffffffff ;  /* 0xffffffff17147836 */ /* 0x000fca0000000000 */
[----:B------:R-:W-:-:S13]  /*0850*/  ISETP.GT.U32.OR P0, PT, R20, 0x7feffffe, P0 ;  /* 0x7feffffe1400780c */ /* 0x000fda0000704470 */
[----:B------:R-:W-:Y:S05]  /*0860*/  @P0 BRA `(.L_x_6) ;  /* 0x0000000000600947 */ /* 0x000fea0003800000 */
[----:B------:R-:W-:Y:S01]  /*0870*/  VIADDMNMX R26, R26, -R27, 0xb9600000, !PT ;  /* 0xb96000001a1a7446 */ /* 0x000fe2000780091b */
[----:B------:R-:W-:-:S03]  /*0880*/  IMAD.MOV.U32 R4, RZ, RZ, RZ ;  /* 0x000000ffff047224 */ /* 0x000fc600078e00ff */
[----:B------:R-:W-:-:S05]  /*0890*/  VIMNMX R5, PT, PT, R26, 0x46a00000, PT ;  /* 0x46a000001a057848 */ /* 0x000fca0003fe0100 */
[----:B------:R-:W-:-:S04]  /*08a0*/  IMAD.IADD R0, R5, 0x1, -R0 ;  /* 0x0000000105007824 */ /* 0x000fc800078e0a00 */
[----:B------:R-:W-:-:S06]  /*08b0*/  VIADD R5, R0, 0x7fe00000 ;  /* 0x7fe0000000057836 */ /* 0x000fcc0000000000 */
[----:B------:R-:W-:-:S10]  /*08c0*/  DMUL R20, R24, R4 ;  /* 0x0000000418147228 */ /* 0x000fd40000000000 */
[----:B------:R-:W-:-:S13]  /*08d0*/  FSETP.GTU.AND P0, PT, |R21|, 1.469367938527859385e-39, PT ;  /* 0x001000001500780b */ /* 0x000fda0003f0c200 */
[----:B------:R-:W-:Y:S05]  /*08e0*/  @P0 BRA `(.L_x_7) ;  /* 0x0000000000980947 */ /* 0x000fea0003800000 */
[----:B------:R-:W-:Y:S01]  /*08f0*/  DFMA R6, R24, -R6, R18 ;  /* 0x800000061806722b */ /* 0x000fe20000000012 */
[----:B------:R-:W-:-:S09]  /*0900*/  MOV R4, RZ ;  /* 0x000000ff00047202 */ /* 0x000fd20000000f00 */
[C---:B------:R-:W-:Y:S02]  /*0910*/  FSETP.NEU.AND P0, PT, R7.reuse, RZ, PT ;  /* 0x000000ff0700720b */ /* 0x040fe40003f0d000 */
[----:B------:R-:W-:-:S04]  /*0920*/  LOP3.LUT R9, R7, 0x80000000, R9, 0x48, !PT ;  /* 0x8000000007097812 */ /* 0x000fc800078e4809 */
[----:B------:R-:W-:-:S07]  /*0930*/  LOP3.LUT R5, R9, R5, RZ, 0xfc, !PT ;  /* 0x0000000509057212 */ /* 0x000fce00078efcff */
[----:B------:R-:W-:Y:S05]  /*0940*/  @!P0 BRA `(.L_x_7) ;  /* 0x0000000000808947 */ /* 0x000fea0003800000 */
[----:B------:R-:W-:Y:S01]  /*0950*/  IMAD.MOV R7, RZ, RZ, -R0 ;  /* 0x000000ffff077224 */ /* 0x000fe200078e0a00 */
[----:B------:R-:W-:Y:S01]  /*0960*/  DMUL.RP R4, R24, R4 ;  /* 0x0000000418047228 */ /* 0x000fe20000008000 */
[----:B------:R-:W-:-:S06]  /*0970*/  IMAD.MOV.U32 R6, RZ, RZ, RZ ;  /* 0x000000ffff067224 */ /* 0x000fcc00078e00ff */
[----:B------:R-:W-:-:S03]  /*0980*/  DFMA R6, R20, -R6, R24 ;  /* 0x800000061406722b */ /* 0x000fc60000000018 */
[----:B------:R-:W-:-:S03]  /*0990*/  LOP3.LUT R9, R5, R9, RZ, 0x3c, !PT ;  /* 0x0000000905097212 */ /* 0x000fc600078e3cff */
[----:B------:R-:W-:-:S04]  /*09a0*/  IADD3 R6, PT, PT, -R0, -0x43300000, RZ ;  /* 0xbcd0000000067810 */ /* 0x000fc80007ffe1ff */
[----:B------:R-:W-:-:S04]  /*09b0*/  FSETP.NEU.AND P0, PT, |R7|, R6, PT ;  /* 0x000000060700720b */ /* 0x000fc80003f0d200 */
[----:B------:R-:W-:Y:S02]  /*09c0*/  FSEL R20, R4, R20, !P0 ;  /* 0x0000001404147208 */ /* 0x000fe40004000000 */
[----:B------:R-:W-:Y:S01]  /*09d0*/  FSEL R21, R9, R21, !P0 ;  /* 0x0000001509157208 */ /* 0x000fe20004000000 */
[----:B------:R-:W-:Y:S06]  /*09e0*/  BRA `(.L_x_7) ;  /* 0x0000000000587947 */ /* 0x000fec0003800000 */
.L_x_6:
[----:B------:R-:W-:-:S14]  /*09f0*/  DSETP.NAN.AND P0, PT, R4, R4, PT ;  /* 0x000000040400722a */ /* 0x000fdc0003f08000 */
[----:B------:R-:W-:Y:S05]  /*0a00*/  @P0 BRA `(.L_x_8) ;  /* 0x0000000000480947 */ /* 0x000fea0003800000 */
[----:B------:R-:W0:Y:S02]  /*0a10*/  LDC.64 R6, c[0x0][0x390] ;  /* 0x0000e400ff067b82 */ /* 0x000e240000000a00 */
[----:B0-----:R-:W-:-:S14]  /*0a20*/  DSETP.NAN.AND P0, PT, R6, R6, PT ;  /* 0x000000060600722a */ /* 0x001fdc0003f08000 */
[----:B------:R-:W-:Y:S05]  /*0a30*/  @P0 BRA `(.L_x_9) ;  /* 0x0000000000300947 */ /* 0x000fea0003800000 */
[----:B------:R-:W-:Y:S01]  /*0a40*/  ISETP.NE.AND P0, PT, R22, R23, PT ;  /* 0x000000171600720c */ /* 0x000fe20003f05270 */
[----:B------:R-:W-:Y:S02]  /*0a50*/  IMAD.MOV.U32 R20, RZ, RZ, 0x0 ;  /* 0x00000000ff147424 */ /* 0x000fe400078e00ff */
[----:B------:R-:W-:-:S10]  /*0a60*/  IMAD.MOV.U32 R21, RZ, RZ, -0x80000 ;  /* 0xfff80000ff157424 */ /* 0x000fd400078e00ff */
[----:B------:R-:W-:Y:S05]  /*0a70*/  @!P0 BRA `(.L_x_7) ;  /* 0x0000000000348947 */ /* 0x000fea0003800000 */
[----:B------:R-:W-:Y:S02]  /*0a80*/  ISETP.NE.AND P0, PT, R22, 0x7ff00000, PT ;  /* 0x7ff000001600780c */ /* 0x000fe40003f05270 */
[----:B------:R-:W-:Y:S02]  /*0a90*/  LOP3.LUT R21, R5, 0x80000000, R9, 0x48, !PT ;  /* 0x8000000005157812 */ /* 0x000fe400078e4809 */
[----:B------:R-:W-:-:S13]  /*0aa0*/  ISETP.EQ.OR P0, PT, R23, RZ, !P0 ;  /* 0x000000ff1700720c */ /* 0x000fda0004702670 */
[----:B------:R-:W-:Y:S01]  /*0ab0*/  @P0 LOP3.LUT R0, R21, 0x7ff00000, RZ, 0xfc, !PT ;  /* 0x7ff0000015000812 */ /* 0x000fe200078efcff */
[----:B------:R-:W-:Y:S02]  /*0ac0*/  @!P0 IMAD.MOV.U32 R20, RZ, RZ, RZ ;  /* 0x000000ffff148224 */ /* 0x000fe400078e00ff */
[----:B------:R-:W-:Y:S01]  /*0ad0*/  @P0 IMAD.MOV.U32 R20, RZ, RZ, RZ ;  /* 0x000000ffff140224 */ /* 0x000fe200078e00ff */
[----:B------:R-:W-:Y:S01]  /*0ae0*/  @P0 MOV R21, R0 ;  /* 0x0000000000150202 */ /* 0x000fe20000000f00 */
[----:B------:R-:W-:Y:S06]  /*0af0*/  BRA `(.L_x_7) ;  /* 0x0000000000147947 */ /* 0x000fec0003800000 */
.L_x_9:
[----:B------:R-:W-:Y:S01]  /*0b00*/  LOP3.LUT R21, R9, 0x80000, RZ, 0xfc, !PT ;  /* 0x0008000009157812 */ /* 0x000fe200078efcff */
[----:B------:R-:W-:Y:S01]  /*0b10*/  IMAD.MOV.U32 R20, RZ, RZ, R8 ;  /* 0x000000ffff147224 */ /* 0x000fe200078e0008 */
[----:B------:R-:W-:Y:S06]  /*0b20*/  BRA `(.L_x_7) ;  /* 0x0000000000087947 */ /* 0x000fec0003800000 */
.L_x_8:
[----:B------:R-:W-:Y:S01]  /*0b30*/  LOP3.LUT R21, R5, 0x80000, RZ, 0xfc, !PT ;  /* 0x0008000005157812 */ /* 0x000fe200078efcff */
[----:B------:R-:W-:-:S07]  /*0b40*/  IMAD.MOV.U32 R20, RZ, RZ, R4 ;  /* 0x000000ffff147224 */ /* 0x000fce00078e0004 */
.L_x_7:
[----:B------:R-:W-:Y:S05]  /*0b50*/  BSYNC.RECONVERGENT B1 ;  /* 0x0000000000017941 */ /* 0x000fea0003800200 */
.L_x_5:
[----:B------:R-:W-:Y:S02]  /*0b60*/  IMAD.MOV.U32 R4, RZ, RZ, R2 ;  /* 0x000000ffff047224 */ /* 0x000fe400078e0002 */
[----:B------:R-:W-:-:S04]  /*0b70*/  IMAD.MOV.U32 R5, RZ, RZ, 0x0 ;  /* 0x00000000ff057424 */ /* 0x000fc800078e00ff */
[----:B------:R-:W-:Y:S05]  /*0b80*/  RET.REL.NODEC R4 `(_Z12PDH_baselineP10hist_entryP8atomdescdy) ;  /* 0xfffffff4041c7950 */ /* 0x000fea0003c3ffff */
        .weak           $__internal_1_$__cuda_sm20_dsqrt_rn_f64_mediumpath_v1
        .type           $__internal_1_$__cuda_sm20_dsqrt_rn_f64_mediumpath_v1,@function
        .size           $__internal_1_$__cuda_sm20_dsqrt_rn_f64_mediumpath_v1,(.L_x_16 - $__internal_1_$__cuda_sm20_dsqrt_rn_f64_mediumpath_v1)
$__internal_1_$__cuda_sm20_dsqrt_rn_f64_mediumpath_v1:
[----:B------:R-:W-:Y:S01]  /*0b90*/  ISETP.GE.U32.AND P0, PT, R6, -0x3400000, PT ;  /* 0xfcc000000600780c */ /* 0x000fe20003f06070 */
[----:B------:R-:W-:Y:S01]  /*0ba0*/  BSSY.RECONVERGENT B1, `(.L_x_10) ;  /* 0x0000026000017945 */ /* 0x000fe20003800200 */
[----:B------:R-:W-:Y:S01]  /*0bb0*/  IMAD.MOV.U32 R22, RZ, RZ, R24 ;  /* 0x000000ffff167224 */ /* 0x000fe200078e0018 */
[----:B------:R-:W-:Y:S01]  /*0bc0*/  MOV R7, R21 ;  /* 0x0000001500077202 */ /* 0x000fe20000000f00 */
[----:B------:R-:W-:-:S09]  /*0bd0*/  IMAD.MOV.U32 R6, RZ, RZ, R20 ;  /* 0x000000ffff067224 */ /* 0x000fd200078e0014 */
[----:B------:R-:W-:Y:S05]  /*0be0*/  @!P0 BRA `(.L_x_11) ;  /* 0x0000000000208947 */ /* 0x000fea0003800000 */
[----:B------:R-:W-:-:S10]  /*0bf0*/  DFMA.RM R6, R6, R22, R18 ;  /* 0x000000160606722b */ /* 0x000fd40000004012 */
[----:B------:R-:W-:-:S05]  /*0c00*/  IADD3 R8, P0, PT, R6, 0x1, RZ ;  /* 0x0000000106087810 */ /* 0x000fca0007f1e0ff */
[----:B------:R-:W-:-:S06]  /*0c10*/  IMAD.X R9, RZ, RZ, R7, P0 ;  /* 0x000000ffff097224 */ /* 0x000fcc00000e0607 */
[----:B------:R-:W-:-:S08]  /*0c20*/  DFMA.RP R4, -R6, R8, R4 ;  /* 0x000000080604722b */ /* 0x000fd00000008104 */
[----:B------:R-:W-:-:S06]  /*0c30*/  DSETP.GT.AND P0, PT, R4, RZ, PT ;  /* 0x000000ff0400722a */ /* 0x000fcc0003f04000 */
[----:B------:R-:W-:Y:S02]  /*0c40*/  FSEL R6, R8, R6, P0 ;  /* 0x0000000608067208 */ /* 0x000fe40000000000 */
[----:B------:R-:W-:Y:S01]  /*0c50*/  FSEL R7, R9, R7, P0 ;  /* 0x0000000709077208 */ /* 0x000fe20000000000 */
[----:B------:R-:W-:Y:S06]  /*0c60*/  BRA `(.L_x_12) ;  /* 0x0000000000647947 */ /* 0x000fec0003800000 */
.L_x_11:
[----:B------:R-:W-:-:S14]  /*0c70*/  DSETP.NE.AND P0, PT, R4, RZ, PT ;  /* 0x000000ff0400722a */ /* 0x000fdc0003f05000 */
[----:B------:R-:W-:Y:S05]  /*0c80*/  @!P0 BRA `(.L_x_13) ;  /* 0x0000000000588947 */ /* 0x000fea0003800000 */
[----:B------:R-:W-:-:S13]  /*0c90*/  ISETP.GE.AND P0, PT, R5, RZ, PT ;  /* 0x000000ff0500720c */ /* 0x000fda0003f06270 */
[----:B------:R-:W-:Y:S02]  /*0ca0*/  @!P0 IMAD.MOV.U32 R6, RZ, RZ, 0x0 ;  /* 0x00000000ff068424 */ /* 0x000fe400078e00ff */
[----:B------:R-:W-:Y:S01]  /*0cb0*/  @!P0 IMAD.MOV.U32 R7, RZ, RZ, -0x80000 ;  /* 0xfff80000ff078424 */ /* 0x000fe200078e00ff */
[----:B------:R-:W-:Y:S06]  /*0cc0*/  @!P0 BRA `(.L_x_12) ;  /* 0x00000000004c8947 */ /* 0x000fec0003800000 */
[----:B------:R-:W-:-:S13]  /*0cd0*/  ISETP.GT.AND P0, PT, R5, 0x7fefffff, PT ;  /* 0x7fefffff0500780c */ /* 0x000fda0003f04270 */
[----:B------:R-:W-:Y:S05]  /*0ce0*/  @P0 BRA `(.L_x_13) ;  /* 0x0000000000400947 */ /* 0x000fea0003800000 */
[----:B------:R-:W-:Y:S01]  /*0cf0*/  DMUL R4, R4, 8.11296384146066816958e+31 ;  /* 0x4690000004047828 */ /* 0x000fe20000000000 */
[----:B------:R-:W-:Y:S02]  /*0d00*/  IMAD.MOV.U32 R6, RZ, RZ, RZ ;  /* 0x000000ffff067224 */ /* 0x000fe400078e00ff */
[----:B------:R-:W-:Y:S02]  /*0d10*/  IMAD.MOV.U32 R18, RZ, RZ, 0x0 ;  /* 0x00000000ff127424 */ /* 0x000fe400078e00ff */
[----:B------:R-:W-:Y:S01]  /*0d20*/  IMAD.MOV.U32 R19, RZ, RZ, 0x3fd80000 ;  /* 0x3fd80000ff137424 */ /* 0x000fe200078e00ff */
[----:B------:R-:W0:Y:S02]  /*0d30*/  MUFU.RSQ64H R7, R5 ;  /* 0x0000000500077308 */ /* 0x000e240000001c00 */
[----:B0-----:R-:W-:-:S08]  /*0d40*/  DMUL R8, R6, R6 ;  /* 0x0000000606087228 */ /* 0x001fd00000000000 */
[----:B------:R-:W-:-:S08]  /*0d50*/  DFMA R8, R4, -R8, 1 ;  /* 0x3ff000000408742b */ /* 0x000fd00000000808 */
[----:B------:R-:W-:Y:S02]  /*0d60*/  DFMA R18, R8, R18, 0.5 ;  /* 0x3fe000000812742b */ /* 0x000fe40000000012 */
[----:B------:R-:W-:-:S08]  /*0d70*/  DMUL R8, R6, R8 ;  /* 0x0000000806087228 */ /* 0x000fd00000000000 */
[----:B------:R-:W-:-:S08]  /*0d80*/  DFMA R8, R18, R8, R6 ;  /* 0x000000081208722b */ /* 0x000fd00000000006 */
[----:B------:R-:W-:Y:S02]  /*0d90*/  DMUL R6, R4, R8 ;  /* 0x0000000804067228 */ /* 0x000fe40000000000 */
[----:B------:R-:W-:-:S06]  /*0da0*/  IADD3 R9, PT, PT, R9, -0x100000, RZ ;  /* 0xfff0000009097810 */ /* 0x000fcc0007ffe0ff */
[----:B------:R-:W-:-:S08]  /*0db0*/  DFMA R18, R6, -R6, R4 ;  /* 0x800000060612722b */ /* 0x000fd00000000004 */
[----:B------:R-:W-:-:S10]  /*0dc0*/  DFMA R6, R8, R18, R6 ;  /* 0x000000120806722b */ /* 0x000fd40000000006 */
[----:B------:R-:W-:Y:S01]  /*0dd0*/  VIADD R7, R7, 0xfcb00000 ;  /* 0xfcb0000007077836 */ /* 0x000fe20000000000 */
[----:B------:R-:W-:Y:S06]  /*0de0*/  BRA `(.L_x_12) ;  /* 0x0000000000047947 */ /* 0x000fec0003800000 */
.L_x_13:
[----:B------:R-:W-:-:S11]  /*0df0*/  DADD R6, R4, R4 ;  /* 0x0000000004067229 */ /* 0x000fd60000000004 */
.L_x_12:
[----:B------:R-:W-:Y:S05]  /*0e00*/  BSYNC.RECONVERGENT B1 ;  /* 0x0000000000017941 */ /* 0x000fea0003800200 */
.L_x_10:
[----:B------:R-:W-:Y:S02]  /*0e10*/  IMAD.MOV.U32 R4, RZ, RZ, R0 ;  /* 0x000000ffff047224 */ /* 0x000fe400078e0000 */
[----:B------:R-:W-:Y:S02]  /*0e20*/  IMAD.MOV.U32 R5, RZ, RZ, 0x0 ;  /* 0x00000000ff057424 */ /* 0x000fe400078e00ff */
[----:B------:R-:W-:Y:S02]  /*0e30*/  IMAD.MOV.U32 R8, RZ, RZ, R6 ;  /* 0x000000ffff087224 */ /* 0x000fe400078e0006 */
[----:B------:R-:W-:Y:S01]  /*0e40*/  IMAD.MOV.U32 R9, RZ, RZ, R7 ;  /* 0x000000ffff097224 */ /* 0x000fe200078e0007 */
[----:B------:R-:W-:Y:S06]  /*0e50*/  RET.REL.NODEC R4 `(_Z12PDH_baselineP10hist_entryP8atomdescdy) ;  /* 0xfffffff004687950 */ /* 0x000fec0003c3ffff */
.L_x_14:
[----:B------:R-:W-:-:S00]  /*0e60*/  BRA `(.L_x_14) ;  /* 0xfffffffc00fc7947 */ /* 0x000fc0000383ffff */
[----:B------:R-:W-:-:S00]  /*0e70*/  NOP ;  /* 0x0000000000007918 */ /* 0x000fc00000000000 */
        /* <DEDUP_REMOVED lines=8> */
.L_x_16:


//--------------------- .nv.shared.reserved.0     --------------------------
	.section	.nv.shared.reserved.0,"aw",@nobits
	.weak		__nv_reservedSMEM_offset_0_alias
	.size		__nv_reservedSMEM_offset_0_alias, 0, 64
	.other		__nv_reservedSMEM_offset_0_alias,@"STO_CUDA_RESERVED_SHARED STV_DEFAULT"
__nv_reservedSMEM_offset_0_alias:
	.zero		0
	.zero		64


//--------------------- .nv.constant0._Z12PDH_baselineP10hist_entryP8atomdescdy --------------------------
	.section	.nv.constant0._Z12PDH_baselineP10hist_entryP8atomdescdy,"a",@progbits
	.sectionflags	@""
	.align	4
.nv.constant0._Z12PDH_baselineP10hist_entryP8atomdescdy:
	.zero		928


//--------------------- SYMBOLS --------------------------

	.type		.nv.reservedSmem.offset0,@object
	.size		.nv.reservedSmem.offset0,0x4
